//
// Generated by NVIDIA NVVM Compiler
//
// Compiler Build ID: CL-36424714
// Cuda compilation tools, release 13.0, V13.0.88
// Based on NVVM 20.0.0
//

.version 9.0
.target sm_100
.address_size 64

	// .globl	matmul_transb

.visible .entry matmul_transb(
	.param .u64 .ptr .align 1 matmul_transb_param_0,
	.param .u64 .ptr .align 1 matmul_transb_param_1,
	.param .u64 .ptr .align 1 matmul_transb_param_2,
	.param .f32 matmul_transb_param_3,
	.param .f32 matmul_transb_param_4,
	.param .u32 matmul_transb_param_5,
	.param .u32 matmul_transb_param_6,
	.param .u32 matmul_transb_param_7
)
{
	.reg .pred 	%p<13>;
	.reg .b32 	%r<50>;
	.reg .b32 	%f<117>;
	.reg .b64 	%rd<43>;

	ld.param.u64 	%rd11, [matmul_transb_param_0];
	ld.param.u64 	%rd12, [matmul_transb_param_1];
	ld.param.u64 	%rd10, [matmul_transb_param_2];
	ld.param.f32 	%f14, [matmul_transb_param_3];
	ld.param.f32 	%f15, [matmul_transb_param_4];
	ld.param.u32 	%r27, [matmul_transb_param_5];
	ld.param.u32 	%r28, [matmul_transb_param_6];
	ld.param.u32 	%r26, [matmul_transb_param_7];
	cvta.to.global.u64 	%rd1, %rd12;
	cvta.to.global.u64 	%rd2, %rd11;
	mov.u32 	%r29, %ctaid.x;
	mov.u32 	%r30, %ntid.x;
	mov.u32 	%r31, %tid.x;
	mad.lo.s32 	%r1, %r29, %r30, %r31;
	mov.u32 	%r32, %ctaid.y;
	mov.u32 	%r33, %ntid.y;
	mov.u32 	%r34, %tid.y;
	mad.lo.s32 	%r35, %r32, %r33, %r34;
	setp.ge.s32 	%p1, %r1, %r27;
	setp.ge.s32 	%p2, %r35, %r28;
	or.pred  	%p3, %p1, %p2;
	@%p3 bra 	$L__BB0_15;
	setp.lt.s32 	%p4, %r26, 1;
	mov.f32 	%f116, 0f00000000;
	@%p4 bra 	$L__BB0_14;
	mul.lo.s32 	%r3, %r26, %r1;
	mul.lo.s32 	%r4, %r26, %r35;
	and.b32  	%r5, %r26, 15;
	setp.lt.u32 	%p5, %r26, 16;
	mov.f32 	%f116, 0f00000000;
	mov.b32 	%r46, 0;
	@%p5 bra 	$L__BB0_5;
	and.b32  	%r46, %r26, 2147483632;
	neg.s32 	%r44, %r46;
	add.s64 	%rd3, %rd2, 32;
	mul.wide.u32 	%rd13, %r4, 4;
	add.s64 	%rd14, %rd13, %rd1;
	add.s64 	%rd41, %rd14, 32;
	mov.f32 	%f116, 0f00000000;
	mov.u32 	%r43, %r3;
$L__BB0_4:
	.pragma "nounroll";
	mul.wide.s32 	%rd15, %r43, 4;
	add.s64 	%rd16, %rd3, %rd15;
	ld.global.f32 	%f20, [%rd16+-32];
	ld.global.f32 	%f21, [%rd41+-32];
	fma.rn.f32 	%f22, %f20, %f21, %f116;
	ld.global.f32 	%f23, [%rd16+-28];
	ld.global.f32 	%f24, [%rd41+-28];
	fma.rn.f32 	%f25, %f23, %f24, %f22;
	ld.global.f32 	%f26, [%rd16+-24];
	ld.global.f32 	%f27, [%rd41+-24];
	fma.rn.f32 	%f28, %f26, %f27, %f25;
	ld.global.f32 	%f29, [%rd16+-20];
	ld.global.f32 	%f30, [%rd41+-20];
	fma.rn.f32 	%f31, %f29, %f30, %f28;
	ld.global.f32 	%f32, [%rd16+-16];
	ld.global.f32 	%f33, [%rd41+-16];
	fma.rn.f32 	%f34, %f32, %f33, %f31;
	ld.global.f32 	%f35, [%rd16+-12];
	ld.global.f32 	%f36, [%rd41+-12];
	fma.rn.f32 	%f37, %f35, %f36, %f34;
	ld.global.f32 	%f38, [%rd16+-8];
	ld.global.f32 	%f39, [%rd41+-8];
	fma.rn.f32 	%f40, %f38, %f39, %f37;
	ld.global.f32 	%f41, [%rd16+-4];
	ld.global.f32 	%f42, [%rd41+-4];
	fma.rn.f32 	%f43, %f41, %f42, %f40;
	ld.global.f32 	%f44, [%rd16];
	ld.global.f32 	%f45, [%rd41];
	fma.rn.f32 	%f46, %f44, %f45, %f43;
	ld.global.f32 	%f47, [%rd16+4];
	ld.global.f32 	%f48, [%rd41+4];
	fma.rn.f32 	%f49, %f47, %f48, %f46;
	ld.global.f32 	%f50, [%rd16+8];
	ld.global.f32 	%f51, [%rd41+8];
	fma.rn.f32 	%f52, %f50, %f51, %f49;
	ld.global.f32 	%f53, [%rd16+12];
	ld.global.f32 	%f54, [%rd41+12];
	fma.rn.f32 	%f55, %f53, %f54, %f52;
	ld.global.f32 	%f56, [%rd16+16];
	ld.global.f32 	%f57, [%rd41+16];
	fma.rn.f32 	%f58, %f56, %f57, %f55;
	ld.global.f32 	%f59, [%rd16+20];
	ld.global.f32 	%f60, [%rd41+20];
	fma.rn.f32 	%f61, %f59, %f60, %f58;
	ld.global.f32 	%f62, [%rd16+24];
	ld.global.f32 	%f63, [%rd41+24];
	fma.rn.f32 	%f64, %f62, %f63, %f61;
	ld.global.f32 	%f65, [%rd16+28];
	ld.global.f32 	%f66, [%rd41+28];
	fma.rn.f32 	%f116, %f65, %f66, %f64;
	add.s32 	%r44, %r44, 16;
	add.s32 	%r43, %r43, 16;
	add.s64 	%rd41, %rd41, 64;
	setp.ne.s32 	%p6, %r44, 0;
	@%p6 bra 	$L__BB0_4;
$L__BB0_5:
	setp.eq.s32 	%p7, %r5, 0;
	@%p7 bra 	$L__BB0_14;
	and.b32  	%r13, %r26, 7;
	setp.lt.u32 	%p8, %r5, 8;
	@%p8 bra 	$L__BB0_8;
	add.s32 	%r37, %r46, %r3;
	mul.wide.s32 	%rd17, %r37, 4;
	add.s64 	%rd18, %rd2, %rd17;
	ld.global.f32 	%f68, [%rd18];
	add.s32 	%r38, %r46, %r4;
	mul.wide.u32 	%rd19, %r38, 4;
	add.s64 	%rd20, %rd1, %rd19;
	ld.global.f32 	%f69, [%rd20];
	fma.rn.f32 	%f70, %f68, %f69, %f116;
	ld.global.f32 	%f71, [%rd18+4];
	cvt.u64.u32 	%rd21, %r4;
	cvt.u64.u32 	%rd22, %r46;
	add.s64 	%rd23, %rd22, %rd21;
	shl.b64 	%rd24, %rd23, 2;
	add.s64 	%rd25, %rd1, %rd24;
	ld.global.f32 	%f72, [%rd25+4];
	fma.rn.f32 	%f73, %f71, %f72, %f70;
	ld.global.f32 	%f74, [%rd18+8];
	ld.global.f32 	%f75, [%rd25+8];
	fma.rn.f32 	%f76, %f74, %f75, %f73;
	ld.global.f32 	%f77, [%rd18+12];
	ld.global.f32 	%f78, [%rd25+12];
	fma.rn.f32 	%f79, %f77, %f78, %f76;
	ld.global.f32 	%f80, [%rd18+16];
	ld.global.f32 	%f81, [%rd25+16];
	fma.rn.f32 	%f82, %f80, %f81, %f79;
	ld.global.f32 	%f83, [%rd18+20];
	ld.global.f32 	%f84, [%rd25+20];
	fma.rn.f32 	%f85, %f83, %f84, %f82;
	ld.global.f32 	%f86, [%rd18+24];
	ld.global.f32 	%f87, [%rd25+24];
	fma.rn.f32 	%f88, %f86, %f87, %f85;
	ld.global.f32 	%f89, [%rd18+28];
	ld.global.f32 	%f90, [%rd25+28];
	fma.rn.f32 	%f116, %f89, %f90, %f88;
	add.s32 	%r46, %r46, 8;
$L__BB0_8:
	setp.eq.s32 	%p9, %r13, 0;
	@%p9 bra 	$L__BB0_14;
	and.b32  	%r16, %r26, 3;
	setp.lt.u32 	%p10, %r13, 4;
	@%p10 bra 	$L__BB0_11;
	add.s32 	%r39, %r46, %r3;
	mul.wide.s32 	%rd26, %r39, 4;
	add.s64 	%rd27, %rd2, %rd26;
	ld.global.f32 	%f92, [%rd27];
	add.s32 	%r40, %r46, %r4;
	mul.wide.u32 	%rd28, %r40, 4;
	add.s64 	%rd29, %rd1, %rd28;
	ld.global.f32 	%f93, [%rd29];
	fma.rn.f32 	%f94, %f92, %f93, %f116;
	ld.global.f32 	%f95, [%rd27+4];
	cvt.u64.u32 	%rd30, %r4;
	cvt.u64.u32 	%rd31, %r46;
	add.s64 	%rd32, %rd31, %rd30;
	shl.b64 	%rd33, %rd32, 2;
	add.s64 	%rd34, %rd1, %rd33;
	ld.global.f32 	%f96, [%rd34+4];
	fma.rn.f32 	%f97, %f95, %f96, %f94;
	ld.global.f32 	%f98, [%rd27+8];
	ld.global.f32 	%f99, [%rd34+8];
	fma.rn.f32 	%f100, %f98, %f99, %f97;
	ld.global.f32 	%f101, [%rd27+12];
	ld.global.f32 	%f102, [%rd34+12];
	fma.rn.f32 	%f116, %f101, %f102, %f100;
	add.s32 	%r46, %r46, 4;
$L__BB0_11:
	setp.eq.s32 	%p11, %r16, 0;
	@%p11 bra 	$L__BB0_14;
	add.s32 	%r41, %r46, %r4;
	mul.wide.u32 	%rd35, %r41, 4;
	add.s64 	%rd42, %rd1, %rd35;
	add.s32 	%r49, %r46, %r3;
	neg.s32 	%r48, %r16;
$L__BB0_13:
	.pragma "nounroll";
	mul.wide.s32 	%rd36, %r49, 4;
	add.s64 	%rd37, %rd2, %rd36;
	ld.global.f32 	%f103, [%rd37];
	ld.global.f32 	%f104, [%rd42];
	fma.rn.f32 	%f116, %f103, %f104, %f116;
	add.s64 	%rd42, %rd42, 4;
	add.s32 	%r49, %r49, 1;
	add.s32 	%r48, %r48, 1;
	setp.ne.s32 	%p12, %r48, 0;
	@%p12 bra 	$L__BB0_13;
$L__BB0_14:
	mad.lo.s32 	%r42, %r28, %r1, %r35;
	cvta.to.global.u64 	%rd38, %rd10;
	mul.wide.s32 	%rd39, %r42, 4;
	add.s64 	%rd40, %rd38, %rd39;
	ld.global.f32 	%f105, [%rd40];
	mul.f32 	%f106, %f14, %f105;
	fma.rn.f32 	%f107, %f15, %f116, %f106;
	st.global.f32 	[%rd40], %f107;
$L__BB0_15:
	ret;

}


// ===== COMPILED SASS (sm_100) =====

	.target	sm_100

	.elftype	@"ET_EXEC"


//--------------------- .note.nv.tkinfo           --------------------------
	.section	.note.nv.tkinfo,"",@"SHT_NOTE"
	.sectionflags	@"SHF_NOTE_NV_TKINFO"
	.tkinfo
        /*0018*/ 	.word	0x00000002
        /*0030*/ 	.string	""
        /*0030*/ 	.string	"ptxas"
        /*0030*/ 	.string	"Cuda compilation tools, release 13.0, V13.0.88"
        /*0030*/ 	.string	"Build cuda_13.0.r13.0/compiler.36424714_0"
        /*0030*/ 	.string	"-arch sm_100 -m 64 "



//--------------------- .note.nv.cuinfo           --------------------------
	.section	.note.nv.cuinfo,"",@"SHT_NOTE"
	.sectionflags	@"SHF_NOTE_NV_CUINFO"
        /*0018*/ 	.short	0x0002
        /*001a*/ 	.short	0x0064
        /*001c*/ 	.short	0x0082
	.zero		2


//--------------------- .nv.info                  --------------------------
	.section	.nv.info,"",@"SHT_CUDA_INFO"
	.align	4


	//----- nvinfo : EIATTR_REGCOUNT
	.align		4
        /*0000*/ 	.byte	0x04, 0x2f
        /*0002*/ 	.short	(.L_1 - .L_0)
	.align		4
.L_0:
        /*0004*/ 	.word	index@(matmul_transb)
        /*0008*/ 	.word	0x00000020


	//----- nvinfo : EIATTR_FRAME_SIZE
	.align		4
.L_1:
        /*000c*/ 	.byte	0x04, 0x11
        /*000e*/ 	.short	(.L_3 - .L_2)
	.align		4
.L_2:
        /*0010*/ 	.word	index@(matmul_transb)
        /*0014*/ 	.word	0x00000000


	//----- nvinfo : EIATTR_MIN_STACK_SIZE
	.align		4
.L_3:
        /*0018*/ 	.byte	0x04, 0x12
        /*001a*/ 	.short	(.L_5 - .L_4)
	.align		4
.L_4:
        /*001c*/ 	.word	index@(matmul_transb)
        /*0020*/ 	.word	0x00000000
.L_5:


//--------------------- .nv.compat                --------------------------
	.section	.nv.compat,"",@"SHT_CUDA_COMPAT_INFO"
	.align	4
        /*0000*/ 	.byte	0x02, 0x09, 0x00, 0x00, 0x02, 0x02, 0x01, 0x00, 0x02, 0x05, 0x05, 0x00, 0x03, 0x07, 0x01, 0x01
        /*0010*/ 	.byte	0x02, 0x03, 0x00, 0x00, 0x02, 0x06, 0x01, 0x00, 0x04, 0x0b, 0x08, 0x00, 0x09, 0x00, 0x00, 0x00
        /*0020*/ 	.byte	0x00, 0x00, 0x00, 0x00


//--------------------- .nv.info.matmul_transb    --------------------------
	.section	.nv.info.matmul_transb,"",@"SHT_CUDA_INFO"
	.sectionflags	@""
	.align	4


	//----- nvinfo : EIATTR_CUDA_API_VERSION
	.align		4
        /*0000*/ 	.byte	0x04, 0x37
        /*0002*/ 	.short	(.L_7 - .L_6)
.L_6:
        /*0004*/ 	.word	0x00000082


	//----- nvinfo : EIATTR_KPARAM_INFO
	.align		4
.L_7:
        /*0008*/ 	.byte	0x04, 0x17
        /*000a*/ 	.short	(.L_9 - .L_8)
.L_8:
        /*000c*/ 	.word	0x00000000
        /*0010*/ 	.short	0x0007
        /*0012*/ 	.short	0x0028
        /*0014*/ 	.byte	0x00, 0xf0, 0x11, 0x00


	//----- nvinfo : EIATTR_KPARAM_INFO
	.align		4
.L_9:
        /*0018*/ 	.byte	0x04, 0x17
        /*001a*/ 	.short	(.L_11 - .L_10)
.L_10:
        /*001c*/ 	.word	0x00000000
        /*0020*/ 	.short	0x0006
        /*0022*/ 	.short	0x0024
        /*0024*/ 	.byte	0x00, 0xf0, 0x11, 0x00


	//----- nvinfo : EIATTR_KPARAM_INFO
	.align		4
.L_11:
        /*0028*/ 	.byte	0x04, 0x17
        /*002a*/ 	.short	(.L_13 - .L_12)
.L_12:
        /*002c*/ 	.word	0x00000000
        /*0030*/ 	.short	0x0005
        /*0032*/ 	.short	0x0020
        /*0034*/ 	.byte	0x00, 0xf0, 0x11, 0x00


	//----- nvinfo : EIATTR_KPARAM_INFO
	.align		4
.L_13:
        /*0038*/ 	.byte	0x04, 0x17
        /*003a*/ 	.short	(.L_15 - .L_14)
.L_14:
        /*003c*/ 	.word	0x00000000
        /*0040*/ 	.short	0x0004
        /*0042*/ 	.short	0x001c
        /*0044*/ 	.byte	0x00, 0xf0, 0x11, 0x00


	//----- nvinfo : EIATTR_KPARAM_INFO
	.align		4
.L_15:
        /*0048*/ 	.byte	0x04, 0x17
        /*004a*/ 	.short	(.L_17 - .L_16)
.L_16:
        /*004c*/ 	.word	0x00000000
        /*0050*/ 	.short	0x0003
        /*0052*/ 	.short	0x0018
        /*0054*/ 	.byte	0x00, 0xf0, 0x11, 0x00


	//----- nvinfo : EIATTR_KPARAM_INFO
	.align		4
.L_17:
        /*0058*/ 	.byte	0x04, 0x17
        /*005a*/ 	.short	(.L_19 - .L_18)
.L_18:
        /*005c*/ 	.word	0x00000000
        /*0060*/ 	.short	0x0002
        /*0062*/ 	.short	0x0010
        /*0064*/ 	.byte	0x00, 0xf5, 0x21, 0x00


	//----- nvinfo : EIATTR_KPARAM_INFO
	.align		4
.L_19:
        /*0068*/ 	.byte	0x04, 0x17
        /*006a*/ 	.short	(.L_21 - .L_20)
.L_20:
        /*006c*/ 	.word	0x00000000
        /*0070*/ 	.short	0x0001
        /*0072*/ 	.short	0x0008
        /*0074*/ 	.byte	0x00, 0xf5, 0x21, 0x00


	//----- nvinfo : EIATTR_KPARAM_INFO
	.align		4
.L_21:
        /*0078*/ 	.byte	0x04, 0x17
        /*007a*/ 	.short	(.L_23 - .L_22)
.L_22:
        /*007c*/ 	.word	0x00000000
        /*0080*/ 	.short	0x0000
        /*0082*/ 	.short	0x0000
        /*0084*/ 	.byte	0x00, 0xf5, 0x21, 0x00


	//----- nvinfo : EIATTR_SPARSE_MMA_MASK
	.align		4
.L_23:
        /*0088*/ 	.byte	0x03, 0x50
        /*008a*/ 	.short	0x0000


	//----- nvinfo : EIATTR_MAXREG_COUNT
	.align		4
        /*008c*/ 	.byte	0x03, 0x1b
        /*008e*/ 	.short	0x00ff


	//----- nvinfo : EIATTR_MERCURY_ISA_VERSION
	.align		4
        /*0090*/ 	.byte	0x03, 0x5f
        /*0092*/ 	.short	0x0101


	//----- nvinfo : EIATTR_VRC_CTA_INIT_COUNT
	.align		4
        /*0094*/ 	.byte	0x02, 0x4a
	.zero		1
	.zero		1


	//----- nvinfo : EIATTR_EXIT_INSTR_OFFSETS
	.align		4
        /*0098*/ 	.byte	0x04, 0x1c
        /*009a*/ 	.short	(.L_25 - .L_24)


	//   ....[0]....
.L_24:
        /*009c*/ 	.word	0x000000c0


	//   ....[1]....
        /*00a0*/ 	.word	0x00000c00


	//----- nvinfo : EIATTR_CBANK_PARAM_SIZE
	.align		4
.L_25:
        /*00a4*/ 	.byte	0x03, 0x19
        /*00a6*/ 	.short	0x002c


	//----- nvinfo : EIATTR_PARAM_CBANK
	.align		4
        /*00a8*/ 	.byte	0x04, 0x0a
        /*00aa*/ 	.short	(.L_27 - .L_26)
	.align		4
.L_26:
        /*00ac*/ 	.word	index@(.nv.constant0.matmul_transb)
        /*00b0*/ 	.short	0x0380
        /*00b2*/ 	.short	0x002c


	//----- nvinfo : EIATTR_SW_WAR
	.align		4
.L_27:
        /*00b4*/ 	.byte	0x04, 0x36
        /*00b6*/ 	.short	(.L_29 - .L_28)
.L_28:
        /*00b8*/ 	.word	0x00000008
.L_29:


//--------------------- .nv.callgraph             --------------------------
	.section	.nv.callgraph,"",@"SHT_CUDA_CALLGRAPH"
	.align	4
	.sectionentsize	8
	.align		4
        /*0000*/ 	.word	0x00000000
	.align		4
        /*0004*/ 	.word	0xffffffff
	.align		4
        /*0008*/ 	.word	0x00000000
	.align		4
        /*000c*/ 	.word	0xfffffffe
	.align		4
        /*0010*/ 	.word	0x00000000
	.align		4
        /*0014*/ 	.word	0xfffffffd
	.align		4
        /*0018*/ 	.word	0x00000000
	.align		4
        /*001c*/ 	.word	0xfffffffc


//--------------------- .text.matmul_transb       --------------------------
	.section	.text.matmul_transb,"ax",@progbits
	.align	128
        .global         matmul_transb
        .type           matmul_transb,@function
        .size           matmul_transb,(.L_x_7 - matmul_transb)
        .other          matmul_transb,@"STO_CUDA_ENTRY STV_DEFAULT"
matmul_transb:
.text.matmul_transb:
[----:B------:R-:W-:Y:S01]  /*0000*/  LDC R1, c[0x0][0x37c] ;  /* 0x0000df00ff017b82 */ /* 0x000fe20000000800 */
[----:B------:R-:W0:Y:S07]  /*0010*/  S2R R3, SR_TID.Y ;  /* 0x0000000000037919 */ /* 0x000e2e0000002200 */
[----:B------:R-:W1:Y:S01]  /*0020*/  LDC R7, c[0x0][0x360] ;  /* 0x0000d800ff077b82 */ /* 0x000e620000000800 */
[----:B------:R-:W2:Y:S01]  /*0030*/  LDCU.64 UR10, c[0x0][0x3a0] ;  /* 0x00007400ff0a77ac */ /* 0x000ea20008000a00 */
[----:B------:R-:W1:Y:S06]  /*0040*/  S2R R2, SR_TID.X ;  /* 0x0000000000027919 */ /* 0x000e6c0000002100 */
[----:B------:R-:W0:Y:S08]  /*0050*/  S2UR UR5, SR_CTAID.Y ;  /* 0x00000000000579c3 */ /* 0x000e300000002600 */
[----:B------:R-:W0:Y:S08]  /*0060*/  LDC R0, c[0x0][0x364] ;  /* 0x0000d900ff007b82 */ /* 0x000e300000000800 */
[----:B------:R-:W1:Y:S01]  /*0070*/  S2UR UR4, SR_CTAID.X ;  /* 0x00000000000479c3 */ /* 0x000e620000002500 */
[----:B0-----:R-:W-:-:S05]  /*0080*/  IMAD R0, R0, UR5, R3 ;  /* 0x0000000500007c24 */ /* 0x001fca000f8e0203 */
[----:B--2---:R-:W-:Y:S01]  /*0090*/  ISETP.GE.AND P0, PT, R0, UR11, PT ;  /* 0x0000000b00007c0c */ /* 0x004fe2000bf06270 */
[----:B-1----:R-:W-:-:S05]  /*00a0*/  IMAD R7, R7, UR4, R2 ;  /* 0x0000000407077c24 */ /* 0x002fca000f8e0202 */
[----:B------:R-:W-:-:S13]  /*00b0*/  ISETP.GE.OR P0, PT, R7, UR10, P0 ;  /* 0x0000000a07007c0c */ /* 0x000fda0008706670 */
[----:B------:R-:W-:Y:S05]  /*00c0*/  @P0 EXIT ;  /* 0x000000000000094d */ /* 0x000fea0003800000 */
[----:B------:R-:W0:Y:S01]  /*00d0*/  LDCU UR7, c[0x0][0x3a8] ;  /* 0x00007500ff0777ac */ /* 0x000e220008000800 */
[----:B------:R-:W-:Y:S01]  /*00e0*/  HFMA2 R14, -RZ, RZ, 0, 0 ;  /* 0x00000000ff0e7431 */ /* 0x000fe200000001ff */
[----:B------:R-:W1:Y:S01]  /*00f0*/  LDCU.64 UR12, c[0x0][0x358] ;  /* 0x00006b00ff0c77ac */ /* 0x000e620008000a00 */
[----:B0-----:R-:W-:-:S09]  /*0100*/  UISETP.GE.AND UP0, UPT, UR7, 0x1, UPT ;  /* 0x000000010700788c */ /* 0x001fd2000bf06270 */
[----:B-1----:R-:W-:Y:S05]  /*0110*/  BRA.U !UP0, `(.L_x_0) ;  /* 0x0000000908987547 */ /* 0x002fea000b800000 */
[----:B------:R-:W-:Y:S02]  /*0120*/  UISETP.GE.U32.AND UP1, UPT, UR7, 0x10, UPT ;  /* 0x000000100700788c */ /* 0x000fe4000bf26070 */
[----:B------:R-:W-:Y:S01]  /*0130*/  IMAD R8, R7, UR7, RZ ;  /* 0x0000000707087c24 */ /* 0x000fe2000f8e02ff */
[----:B------:R-:W-:Y:S02]  /*0140*/  ULOP3.LUT UR10, UR7, 0xf, URZ, 0xc0, !UPT ;  /* 0x0000000f070a7892 */ /* 0x000fe4000f8ec0ff */
[----:B------:R-:W-:Y:S01]  /*0150*/  IMAD R9, R0, UR7, RZ ;  /* 0x0000000700097c24 */ /* 0x000fe2000f8e02ff */
[----:B------:R-:W-:Y:S01]  /*0160*/  MOV R14, RZ ;  /* 0x000000ff000e7202 */ /* 0x000fe20000000f00 */
[----:B------:R-:W-:Y:S01]  /*0170*/  UMOV UR4, URZ ;  /* 0x000000ff00047c82 */ /* 0x000fe20008000000 */
[----:B------:R-:W-:Y:S01]  /*0180*/  UISETP.NE.AND UP0, UPT, UR10, URZ, UPT ;  /* 0x000000ff0a00728c */ /* 0x000fe2000bf05270 */
[----:B------:R-:W-:Y:S10]  /*0190*/  BRA.U !UP1, `(.L_x_1) ;  /* 0x0000000509107547 */ /* 0x000ff4000b800000 */
[----:B------:R-:W0:Y:S01]  /*01a0*/  LDC.64 R2, c[0x0][0x388] ;  /* 0x0000e200ff027b82 */ /* 0x000e220000000a00 */
[----:B------:R-:W1:Y:S01]  /*01b0*/  LDCU.64 UR8, c[0x0][0x380] ;  /* 0x00007000ff0877ac */ /* 0x000e620008000a00 */
[----:B------:R-:W-:Y:S02]  /*01c0*/  MOV R14, RZ ;  /* 0x000000ff000e7202 */ /* 0x000fe40000000f00 */
[----:B------:R-:W-:Y:S01]  /*01d0*/  MOV R6, R8 ;  /* 0x0000000800067202 */ /* 0x000fe20000000f00 */
[----:B------:R-:W-:Y:S02]  /*01e0*/  ULOP3.LUT UR4, UR7, 0x7ffffff0, URZ, 0xc0, !UPT ;  /* 0x7ffffff007047892 */ /* 0x000fe4000f8ec0ff */
[----:B-1----:R-:W-:Y:S02]  /*01f0*/  UIADD3 UR5, UP1, UPT, UR8, 0x20, URZ ;  /* 0x0000002008057890 */ /* 0x002fe4000ff3e0ff */
[----:B------:R-:W-:Y:S02]  /*0200*/  UIADD3 UR8, UPT, UPT, -UR4, URZ, URZ ;  /* 0x000000ff04087290 */ /* 0x000fe4000fffe1ff */
[----:B------:R-:W-:Y:S01]  /*0210*/  UIADD3.X UR6, UPT, UPT, URZ, UR9, URZ, UP1, !UPT ;  /* 0x00000009ff067290 */ /* 0x000fe20008ffe4ff */
[----:B0-----:R-:W-:-:S03]  /*0220*/  IMAD.WIDE.U32 R2, R9, 0x4, R2 ;  /* 0x0000000409027825 */ /* 0x001fc600078e0002 */
[----:B------:R-:W-:-:S04]  /*0230*/  IADD3 R2, P0, PT, R2, 0x20, RZ ;  /* 0x0000002002027810 */ /* 0x000fc80007f1e0ff */
[----:B------:R-:W-:-:S09]  /*0240*/  IADD3.X R3, PT, PT, RZ, R3, RZ, P0, !PT ;  /* 0x00000003ff037210 */ /* 0x000fd200007fe4ff */
.L_x_2:
[----:B------:R-:W-:Y:S01]  /*0250*/  MOV R4, UR5 ;  /* 0x0000000500047c02 */ /* 0x000fe20008000f00 */
[----:B------:R-:W2:Y:S01]  /*0260*/  LDG.E R16, desc[UR12][R2.64+-0x20] ;  /* 0xffffe00c02107981 */ /* 0x000ea2000c1e1900 */
[----:B------:R-:W-:-:S03]  /*0270*/  MOV R5, UR6 ;  /* 0x0000000600057c02 */ /* 0x000fc60008000f00 */
[----:B------:R-:W3:Y:S01]  /*0280*/  LDG.E R24, desc[UR12][R2.64+-0x1c] ;  /* 0xffffe40c02187981 */ /* 0x000ee2000c1e1900 */
[----:B------:R-:W-:-:S03]  /*0290*/  IMAD.WIDE R4, R6, 0x4, R4 ;  /* 0x0000000406047825 */ /* 0x000fc600078e0204 */
[----:B------:R-:W4:Y:S04]  /*02a0*/  LDG.E R18, desc[UR12][R2.64+-0x18] ;  /* 0xffffe80c02127981 */ /* 0x000f28000c1e1900 */
[----:B------:R-:W2:Y:S04]  /*02b0*/  LDG.E R15, desc[UR12][R4.64+-0x20] ;  /* 0xffffe00c040f7981 */ /* 0x000ea8000c1e1900 */
[----:B------:R-:W3:Y:S04]  /*02c0*/  LDG.E R17, desc[UR12][R4.64+-0x1c] ;  /* 0xffffe40c04117981 */ /* 0x000ee8000c1e1900 */
[----:B------:R-:W4:Y:S04]  /*02d0*/  LDG.E R19, desc[UR12][R4.64+-0x18] ;  /* 0xffffe80c04137981 */ /* 0x000f28000c1e1900 */
[----:B------:R-:W5:Y:S04]  /*02e0*/  LDG.E R20, desc[UR12][R2.64+-0x14] ;  /* 0xffffec0c02147981 */ /* 0x000f68000c1e1900 */
        /* <DEDUP_REMOVED lines=9> */
[----:B------:R-:W5:Y:S01]  /*0380*/  LDG.E R27, desc[UR12][R2.64+0x1c] ;  /* 0x00001c0c021b7981 */ /* 0x000f62000c1e1900 */
[----:B--2---:R-:W-:-:S03]  /*0390*/  FFMA R16, R15, R16, R14 ;  /* 0x000000100f107223 */ /* 0x004fc6000000000e */
[----:B------:R-:W2:Y:S01]  /*03a0*/  LDG.E R15, desc[UR12][R2.64+-0x4] ;  /* 0xfffffc0c020f7981 */ /* 0x000ea2000c1e1900 */
[----:B---3--:R-:W-:-:S03]  /*03b0*/  FFMA R24, R17, R24, R16 ;  /* 0x0000001811187223 */ /* 0x008fc60000000010 */
[----:B------:R-:W2:Y:S01]  /*03c0*/  LDG.E R14, desc[UR12][R4.64+-0x4] ;  /* 0xfffffc0c040e7981 */ /* 0x000ea2000c1e1900 */
[----:B----4-:R-:W-:-:S03]  /*03d0*/  FFMA R24, R19, R18, R24 ;  /* 0x0000001213187223 */ /* 0x010fc60000000018 */
[----:B------:R-:W3:Y:S04]  /*03e0*/  LDG.E R16, desc[UR12][R2.64] ;  /* 0x0000000c02107981 */ /* 0x000ee8000c1e1900 */
[----:B------:R-:W3:Y:S01]  /*03f0*/  LDG.E R17, desc[UR12][R4.64] ;  /* 0x0000000c04117981 */ /* 0x000ee2000c1e1900 */
[----:B-----5:R-:W-:-:S03]  /*0400*/  FFMA R24, R21, R20, R24 ;  /* 0x0000001415187223 */ /* 0x020fc60000000018 */
[----:B------:R-:W4:Y:S04]  /*0410*/  LDG.E R19, desc[UR12][R2.64+0x4] ;  /* 0x0000040c02137981 */ /* 0x000f28000c1e1900 */
[----:B------:R-:W4:Y:S01]  /*0420*/  LDG.E R18, desc[UR12][R4.64+0x4] ;  /* 0x0000040c04127981 */ /* 0x000f22000c1e1900 */
[----:B------:R-:W-:-:S03]  /*0430*/  FFMA R24, R23, R22, R24 ;  /* 0x0000001617187223 */ /* 0x000fc60000000018 */
[----:B------:R-:W5:Y:S04]  /*0440*/  LDG.E R21, desc[UR12][R2.64+0x8] ;  /* 0x0000080c02157981 */ /* 0x000f68000c1e1900 */
[----:B------:R-:W5:Y:S01]  /*0450*/  LDG.E R20, desc[UR12][R4.64+0x8] ;  /* 0x0000080c04147981 */ /* 0x000f62000c1e1900 */
[----:B------:R-:W-:-:S03]  /*0460*/  FFMA R24, R11, R10, R24 ;  /* 0x0000000a0b187223 */ /* 0x000fc60000000018 */
[----:B------:R-:W5:Y:S04]  /*0470*/  LDG.E R23, desc[UR12][R2.64+0xc] ;  /* 0x00000c0c02177981 */ /* 0x000f68000c1e1900 */
[----:B------:R-:W5:Y:S04]  /*0480*/  LDG.E R22, desc[UR12][R4.64+0xc] ;  /* 0x00000c0c04167981 */ /* 0x000f68000c1e1900 */
[----:B------:R-:W5:Y:S01]  /*0490*/  LDG.E R10, desc[UR12][R2.64+0x10] ;  /* 0x0000100c020a7981 */ /* 0x000f62000c1e1900 */
[----:B------:R-:W-:-:S03]  /*04a0*/  FFMA R29, R13, R12, R24 ;  /* 0x0000000c0d1d7223 */ /* 0x000fc60000000018 */
[----:B------:R-:W5:Y:S04]  /*04b0*/  LDG.E R11, desc[UR12][R4.64+0x10] ;  /* 0x0000100c040b7981 */ /* 0x000f68000c1e1900 */
[----:B------:R-:W5:Y:S04]  /*04c0*/  LDG.E R24, desc[UR12][R4.64+0x14] ;  /* 0x0000140c04187981 */ /* 0x000f68000c1e1900 */
[----:B------:R0:W5:Y:S04]  /*04d0*/  LDG.E R12, desc[UR12][R2.64+0x18] ;  /* 0x0000180c020c7981 */ /* 0x000168000c1e1900 */
[----:B------:R-:W5:Y:S01]  /*04e0*/  LDG.E R13, desc[UR12][R4.64+0x18] ;  /* 0x0000180c040d7981 */ /* 0x000f62000c1e1900 */
[----:B------:R-:W-:-:S04]  /*04f0*/  UIADD3 UR8, UPT, UPT, UR8, 0x10, URZ ;  /* 0x0000001008087890 */ /* 0x000fc8000fffe0ff */
[----:B------:R-:W-:Y:S01]  /*0500*/  UISETP.NE.AND UP1, UPT, UR8, URZ, UPT ;  /* 0x000000ff0800728c */ /* 0x000fe2000bf25270 */
[----:B0-----:R-:W-:Y:S02]  /*0510*/  IADD3 R2, P0, PT, R2, 0x40, RZ ;  /* 0x0000004002027810 */ /* 0x001fe40007f1e0ff */
[----:B------:R-:W-:Y:S02]  /*0520*/  IADD3 R6, PT, PT, R6, 0x10, RZ ;  /* 0x0000001006067810 */ /* 0x000fe40007ffe0ff */
[----:B------:R-:W-:Y:S01]  /*0530*/  IADD3.X R3, PT, PT, RZ, R3, RZ, P0, !PT ;  /* 0x00000003ff037210 */ /* 0x000fe200007fe4ff */
[----:B--2---:R-:W-:-:S04]  /*0540*/  FFMA R14, R14, R15, R29 ;  /* 0x0000000f0e0e7223 */ /* 0x004fc8000000001d */
[----:B---3--:R-:W-:-:S04]  /*0550*/  FFMA R17, R17, R16, R14 ;  /* 0x0000001011117223 */ /* 0x008fc8000000000e */
[----:B----4-:R-:W-:-:S04]  /*0560*/  FFMA R17, R18, R19, R17 ;  /* 0x0000001312117223 */ /* 0x010fc80000000011 */
[----:B-----5:R-:W-:-:S04]  /*0570*/  FFMA R17, R20, R21, R17 ;  /* 0x0000001514117223 */ /* 0x020fc80000000011 */
[----:B------:R-:W-:-:S04]  /*0580*/  FFMA R22, R22, R23, R17 ;  /* 0x0000001716167223 */ /* 0x000fc80000000011 */
[----:B------:R-:W-:-:S04]  /*0590*/  FFMA R11, R11, R10, R22 ;  /* 0x0000000a0b0b7223 */ /* 0x000fc80000000016 */
[----:B------:R-:W-:-:S04]  /*05a0*/  FFMA R24, R24, R25, R11 ;  /* 0x0000001918187223 */ /* 0x000fc8000000000b */
[----:B------:R-:W-:-:S04]  /*05b0*/  FFMA R13, R13, R12, R24 ;  /* 0x0000000c0d0d7223 */ /* 0x000fc80000000018 */
[----:B------:R-:W-:Y:S01]  /*05c0*/  FFMA R14, R26, R27, R13 ;  /* 0x0000001b1a0e7223 */ /* 0x000fe2000000000d */
[----:B------:R-:W-:Y:S06]  /*05d0*/  BRA.U UP1, `(.L_x_2) ;  /* 0xfffffffd011c7547 */ /* 0x000fec000b83ffff */
.L_x_1:
[----:B------:R-:W-:Y:S05]  /*05e0*/  BRA.U !UP0, `(.L_x_0) ;  /* 0x0000000508647547 */ /* 0x000fea000b800000 */
[----:B------:R-:W-:Y:S02]  /*05f0*/  UISETP.GE.U32.AND UP0, UPT, UR10, 0x8, UPT ;  /* 0x000000080a00788c */ /* 0x000fe4000bf06070 */
[----:B------:R-:W-:-:S04]  /*0600*/  ULOP3.LUT UR6, UR7, 0x7, URZ, 0xc0, !UPT ;  /* 0x0000000707067892 */ /* 0x000fc8000f8ec0ff */
[----:B------:R-:W-:-:S03]  /*0610*/  UISETP.NE.AND UP1, UPT, UR6, URZ, UPT ;  /* 0x000000ff0600728c */ /* 0x000fc6000bf25270 */
[----:B------:R-:W-:Y:S08]  /*0620*/  BRA.U !UP0, `(.L_x_3) ;  /* 0x0000000108907547 */ /* 0x000ff0000b800000 */
[----:B------:R-:W0:Y:S01]  /*0630*/  LDC.64 R10, c[0x0][0x388] ;  /* 0x0000e200ff0a7b82 */ /* 0x000e220000000a00 */
[----:B------:R-:W1:Y:S01]  /*0640*/  LDCU.64 UR8, c[0x0][0x388] ;  /* 0x00007100ff0877ac */ /* 0x000e620008000a00 */
[C---:B------:R-:W-:Y:S02]  /*0650*/  IADD3 R13, PT, PT, R9.reuse, UR4, RZ ;  /* 0x00000004090d7c10 */ /* 0x040fe4000fffe0ff */
[----:B------:R-:W-:Y:S02]  /*0660*/  IADD3 R6, P0, PT, R9, UR4, RZ ;  /* 0x0000000409067c10 */ /* 0x000fe4000ff1e0ff */
[----:B------:R-:W-:Y:S02]  /*0670*/  IADD3 R3, PT, PT, R8, UR4, RZ ;  /* 0x0000000408037c10 */ /* 0x000fe4000fffe0ff */
[----:B------:R-:W2:Y:S01]  /*0680*/  LDC.64 R4, c[0x0][0x380] ;  /* 0x0000e000ff047b82 */ /* 0x000ea20000000a00 */
[----:B0-----:R-:W-:Y:S01]  /*0690*/  IMAD.WIDE.U32 R10, R13, 0x4, R10 ;  /* 0x000000040d0a7825 */ /* 0x001fe200078e000a */
[----:B------:R-:W-:-:S02]  /*06a0*/  IADD3.X R13, PT, PT, RZ, RZ, RZ, P0, !PT ;  /* 0x000000ffff0d7210 */ /* 0x000fc400007fe4ff */
[C---:B-1----:R-:W-:Y:S02]  /*06b0*/  LEA R2, P0, R6.reuse, UR8, 0x2 ;  /* 0x0000000806027c11 */ /* 0x042fe4000f8010ff */
[----:B------:R-:W3:Y:S01]  /*06c0*/  LDG.E R16, desc[UR12][R10.64] ;  /* 0x0000000c0a107981 */ /* 0x000ee2000c1e1900 */
[----:B--2---:R-:W-:Y:S01]  /*06d0*/  IMAD.WIDE R4, R3, 0x4, R4 ;  /* 0x0000000403047825 */ /* 0x004fe200078e0204 */
[----:B------:R-:W-:-:S04]  /*06e0*/  LEA.HI.X R3, R6, UR9, R13, 0x2, P0 ;  /* 0x0000000906037c11 */ /* 0x000fc800080f140d */
[----:B------:R-:W3:Y:S04]  /*06f0*/  LDG.E R15, desc[UR12][R4.64] ;  /* 0x0000000c040f7981 */ /* 0x000ee8000c1e1900 */
[----:B------:R-:W2:Y:S04]  /*0700*/  LDG.E R18, desc[UR12][R4.64+0x4] ;  /* 0x0000040c04127981 */ /* 0x000ea8000c1e1900 */
[----:B------:R-:W2:Y:S04]  /*0710*/  LDG.E R17, desc[UR12][R2.64+0x4] ;  /* 0x0000040c02117981 */ /* 0x000ea8000c1e1900 */
[----:B------:R-:W4:Y:S04]  /*0720*/  LDG.E R20, desc[UR12][R4.64+0x8] ;  /* 0x0000080c04147981 */ /* 0x000f28000c1e1900 */
        /* <DEDUP_REMOVED lines=11> */
[----:B------:R-:W-:Y:S01]  /*07e0*/  UIADD3 UR4, UPT, UPT, UR4, 0x8, URZ ;  /* 0x0000000804047890 */ /* 0x000fe2000fffe0ff */
[----:B---3--:R-:W-:-:S04]  /*07f0*/  FFMA R15, R15, R16, R14 ;  /* 0x000000100f0f7223 */ /* 0x008fc8000000000e */
[----:B--2---:R-:W-:-:S04]  /*0800*/  FFMA R15, R18, R17, R15 ;  /* 0x00000011120f7223 */ /* 0x004fc8000000000f */
[----:B----4-:R-:W-:-:S04]  /*0810*/  FFMA R15, R20, R19, R15 ;  /* 0x00000013140f7223 */ /* 0x010fc8000000000f */
[----:B-----5:R-:W-:-:S04]  /*0820*/  FFMA R15, R22, R21, R15 ;  /* 0x00000015160f7223 */ /* 0x020fc8000000000f */
[----:B------:R-:W-:-:S04]  /*0830*/  FFMA R15, R24, R23, R15 ;  /* 0x00000017180f7223 */ /* 0x000fc8000000000f */
[----:B------:R-:W-:-:S04]  /*0840*/  FFMA R13, R12, R13, R15 ;  /* 0x0000000d0c0d7223 */ /* 0x000fc8000000000f */
[----:B------:R-:W-:-:S04]  /*0850*/  FFMA R11, R6, R11, R13 ;  /* 0x0000000b060b7223 */ /* 0x000fc8000000000d */
[----:B------:R-:W-:-:S07]  /*0860*/  FFMA R14, R26, R10, R11 ;  /* 0x0000000a1a0e7223 */ /* 0x000fce000000000b */
.L_x_3:
        /* <DEDUP_REMOVED lines=13> */
[----:B-1----:R-:W-:-:S03]  /*0940*/  LEA R2, P0, R6, UR6, 0x2 ;  /* 0x0000000606027c11 */ /* 0x002fc6000f8010ff */
[----:B------:R-:W3:Y:S01]  /*0950*/  LDG.E R10, desc[UR12][R10.64] ;  /* 0x0000000c0a0a7981 */ /* 0x000ee2000c1e1900 */
[----:B------:R-:W-:Y:S01]  /*0960*/  LEA.HI.X R3, R6, UR7, R3, 0x2, P0 ;  /* 0x0000000706037c11 */ /* 0x000fe200080f1403 */
[----:B--2---:R-:W-:-:S04]  /*0970*/  IMAD.WIDE R4, R13, 0x4, R4 ;  /* 0x000000040d047825 */ /* 0x004fc800078e0204 */
[----:B------:R-:W2:Y:S04]  /*0980*/  LDG.E R12, desc[UR12][R2.64+0x4] ;  /* 0x0000040c020c7981 */ /* 0x000ea8000c1e1900 */
[----:B------:R-:W3:Y:S04]  /*0990*/  LDG.E R13, desc[UR12][R4.64] ;  /* 0x0000000c040d7981 */ /* 0x000ee8000c1e1900 */
[----:B------:R-:W2:Y:S04]  /*09a0*/  LDG.E R6, desc[UR12][R4.64+0x4] ;  /* 0x0000040c04067981 */ /* 0x000ea8000c1e1900 */
[----:B------:R-:W4:Y:S04]  /*09b0*/  LDG.E R15, desc[UR12][R4.64+0x8] ;  /* 0x0000080c040f7981 */ /* 0x000f28000c1e1900 */
[----:B------:R-:W4:Y:S04]  /*09c0*/  LDG.E R16, desc[UR12][R2.64+0x8] ;  /* 0x0000080c02107981 */ /* 0x000f28000c1e1900 */
[----:B------:R-:W5:Y:S04]  /*09d0*/  LDG.E R18, desc[UR12][R2.64+0xc] ;  /* 0x00000c0c02127981 */ /* 0x000f68000c1e1900 */
[----:B------:R-:W5:Y:S01]  /*09e0*/  LDG.E R17, desc[UR12][R4.64+0xc] ;  /* 0x00000c0c04117981 */ /* 0x000f62000c1e1900 */
[----:B------:R-:W-:Y:S01]  /*09f0*/  UIADD3 UR4, UPT, UPT, UR4, 0x4, URZ ;  /* 0x0000000404047890 */ /* 0x000fe2000fffe0ff */
[----:B---3--:R-:W-:-:S04]  /*0a00*/  FFMA R13, R13, R10, R14 ;  /* 0x0000000a0d0d7223 */ /* 0x008fc8000000000e */
[----:B--2---:R-:W-:-:S04]  /*0a10*/  FFMA R6, R6, R12, R13 ;  /* 0x0000000c06067223 */ /* 0x004fc8000000000d */
[----:B----4-:R-:W-:-:S04]  /*0a20*/  FFMA R6, R15, R16, R6 ;  /* 0x000000100f067223 */ /* 0x010fc80000000006 */
[----:B-----5:R-:W-:-:S07]  /*0a30*/  FFMA R14, R17, R18, R6 ;  /* 0x00000012110e7223 */ /* 0x020fce0000000006 */
.L_x_4:
[----:B------:R-:W-:Y:S05]  /*0a40*/  BRA.U !UP1, `(.L_x_0) ;  /* 0x00000001094c7547 */ /* 0x000fea000b800000 */
[----:B------:R-:W0:Y:S01]  /*0a50*/  LDC.64 R4, c[0x0][0x388] ;  /* 0x0000e200ff047b82 */ /* 0x000e220000000a00 */
[----:B------:R-:W-:Y:S01]  /*0a60*/  IADD3 R9, PT, PT, R9, UR4, RZ ;  /* 0x0000000409097c10 */ /* 0x000fe2000fffe0ff */
[----:B------:R-:W-:Y:S01]  /*0a70*/  UIADD3 UR5, UPT, UPT, -UR5, URZ, URZ ;  /* 0x000000ff05057290 */ /* 0x000fe2000fffe1ff */
[----:B------:R-:W-:-:S05]  /*0a80*/  IADD3 R11, PT, PT, R8, UR4, RZ ;  /* 0x00000004080b7c10 */ /* 0x000fca000fffe0ff */
[----:B------:R-:W1:Y:S01]  /*0a90*/  LDC.64 R2, c[0x0][0x380] ;  /* 0x0000e000ff027b82 */ /* 0x000e620000000a00 */
[----:B0-----:R-:W-:-:S03]  /*0aa0*/  IMAD.WIDE.U32 R4, R9, 0x4, R4 ;  /* 0x0000000409047825 */ /* 0x001fc600078e0004 */
[----:B------:R-:W-:Y:S02]  /*0ab0*/  MOV R10, R4 ;  /* 0x00000004000a7202 */ /* 0x000fe40000000f00 */
[----:B------:R-:W-:-:S07]  /*0ac0*/  MOV R9, R5 ;  /* 0x0000000500097202 */ /* 0x000fce0000000f00 */
.L_x_5:
[----:B-1----:R-:W-:Y:S01]  /*0ad0*/  IMAD.WIDE R4, R11, 0x4, R2 ;  /* 0x000000040b047825 */ /* 0x002fe200078e0202 */
[----:B------:R-:W-:-:S05]  /*0ae0*/  MOV R8, R10 ;  /* 0x0000000a00087202 */ /* 0x000fca0000000f00 */
[----:B------:R-:W2:Y:S04]  /*0af0*/  LDG.E R5, desc[UR12][R4.64] ;  /* 0x0000000c04057981 */ /* 0x000ea8000c1e1900 */
[----:B------:R0:W2:Y:S01]  /*0b00*/  LDG.E R6, desc[UR12][R8.64] ;  /* 0x0000000c08067981 */ /* 0x0000a2000c1e1900 */
[----:B------:R-:W-:Y:S01]  /*0b10*/  UIADD3 UR5, UPT, UPT, UR5, 0x1, URZ ;  /* 0x0000000105057890 */ /* 0x000fe2000fffe0ff */
[----:B------:R-:W-:Y:S02]  /*0b20*/  IADD3 R10, P0, PT, R10, 0x4, RZ ;  /* 0x000000040a0a7810 */ /* 0x000fe40007f1e0ff */
[----:B------:R-:W-:Y:S01]  /*0b30*/  IADD3 R11, PT, PT, R11, 0x1, RZ ;  /* 0x000000010b0b7810 */ /* 0x000fe20007ffe0ff */
[----:B------:R-:W-:Y:S01]  /*0b40*/  UISETP.NE.AND UP0, UPT, UR5, URZ, UPT ;  /* 0x000000ff0500728c */ /* 0x000fe2000bf05270 */
[----:B0-----:R-:W-:Y:S01]  /*0b50*/  IADD3.X R9, PT, PT, RZ, R9, RZ, P0, !PT ;  /* 0x00000009ff097210 */ /* 0x001fe200007fe4ff */
[----:B--2---:R-:W-:-:S07]  /*0b60*/  FFMA R14, R5, R6, R14 ;  /* 0x00000006050e7223 */ /* 0x004fce000000000e */
[----:B------:R-:W-:Y:S05]  /*0b70*/  BRA.U UP0, `(.L_x_5) ;  /* 0xfffffffd00d47547 */ /* 0x000fea000b83ffff */
.L_x_0:
[----:B------:R-:W0:Y:S01]  /*0b80*/  LDC.64 R2, c[0x0][0x390] ;  /* 0x0000e400ff027b82 */ /* 0x000e220000000a00 */
[----:B------:R-:W-:Y:S01]  /*0b90*/  IMAD R7, R7, UR11, R0 ;  /* 0x0000000b07077c24 */ /* 0x000fe2000f8e0200 */
[----:B------:R-:W1:Y:S03]  /*0ba0*/  LDCU.64 UR4, c[0x0][0x398] ;  /* 0x00007300ff0477ac */ /* 0x000e660008000a00 */
[----:B0-----:R-:W-:-:S05]  /*0bb0*/  IMAD.WIDE R2, R7, 0x4, R2 ;  /* 0x0000000407027825 */ /* 0x001fca00078e0202 */
[----:B------:R-:W1:Y:S02]  /*0bc0*/  LDG.E R0, desc[UR12][R2.64] ;  /* 0x0000000c02007981 */ /* 0x000e64000c1e1900 */
[----:B-1----:R-:W-:-:S04]  /*0bd0*/  FMUL R5, R0, UR4 ;  /* 0x0000000400057c20 */ /* 0x002fc80008400000 */
[----:B------:R-:W-:-:S05]  /*0be0*/  FFMA R5, R14, UR5, R5 ;  /* 0x000000050e057c23 */ /* 0x000fca0008000005 */
[----:B------:R-:W-:Y:S01]  /*0bf0*/  STG.E desc[UR12][R2.64], R5 ;  /* 0x0000000502007986 */ /* 0x000fe2000c10190c */
[----:B------:R-:W-:Y:S05]  /*0c00*/  EXIT ;  /* 0x000000000000794d */ /* 0x000fea0003800000 */
.L_x_6:
[----:B------:R-:W-:-:S00]  /*0c10*/  BRA `(.L_x_6) ;  /* 0xfffffffc00fc7947 */ /* 0x000fc0000383ffff */
[----:B------:R-:W-:-:S00]  /*0c20*/  NOP ;  /* 0x0000000000007918 */ /* 0x000fc00000000000 */
        /* <DEDUP_REMOVED lines=13> */
.L_x_7:


//--------------------- .nv.shared.reserved.0     --------------------------
	.section	.nv.shared.reserved.0,"aw",@nobits
	.weak		__nv_reservedSMEM_offset_0_alias
	.size		__nv_reservedSMEM_offset_0_alias, 0, 64
	.other		__nv_reservedSMEM_offset_0_alias,@"STO_CUDA_RESERVED_SHARED STV_DEFAULT"
__nv_reservedSMEM_offset_0_alias:
	.zero		0
	.zero		64


//--------------------- .nv.constant0.matmul_transb --------------------------
	.section	.nv.constant0.matmul_transb,"a",@progbits
	.sectionflags	@""
	.align	4
.nv.constant0.matmul_transb:
	.zero		940


//--------------------- SYMBOLS --------------------------

	.type		.nv.reservedSmem.offset0,@object
	.size		.nv.reservedSmem.offset0,0x4
